//
// Generated by NVIDIA NVVM Compiler
//
// Compiler Build ID: CL-36424714
// Cuda compilation tools, release 13.0, V13.0.88
// Based on NVVM 20.0.0
//

.version 9.0
.target sm_100
.address_size 64

	// .globl	_Z11sort_kernelPiii

.visible .entry _Z11sort_kernelPiii(
	.param .u64 .ptr .align 1 _Z11sort_kernelPiii_param_0,
	.param .u32 _Z11sort_kernelPiii_param_1,
	.param .u32 _Z11sort_kernelPiii_param_2
)
{
	.reg .pred 	%p<3>;
	.reg .b32 	%r<12>;
	.reg .b64 	%rd<5>;

	ld.param.u64 	%rd2, [_Z11sort_kernelPiii_param_0];
	ld.param.u32 	%r4, [_Z11sort_kernelPiii_param_1];
	ld.param.u32 	%r5, [_Z11sort_kernelPiii_param_2];
	mov.u32 	%r6, %ctaid.x;
	mov.u32 	%r7, %ntid.x;
	mov.u32 	%r8, %tid.x;
	mad.lo.s32 	%r9, %r6, %r7, %r8;
	shl.b32 	%r10, %r9, 1;
	add.s32 	%r1, %r5, %r10;
	add.s32 	%r11, %r1, 1;
	setp.ge.s32 	%p1, %r11, %r4;
	@%p1 bra 	$L__BB0_3;
	cvta.to.global.u64 	%rd3, %rd2;
	mul.wide.s32 	%rd4, %r1, 4;
	add.s64 	%rd1, %rd3, %rd4;
	ld.global.u32 	%r2, [%rd1];
	ld.global.u32 	%r3, [%rd1+4];
	setp.le.s32 	%p2, %r2, %r3;
	@%p2 bra 	$L__BB0_3;
	st.global.u32 	[%rd1], %r3;
	st.global.u32 	[%rd1+4], %r2;
$L__BB0_3:
	ret;

}


// ===== COMPILED SASS (sm_100) =====

	.target	sm_100

	.elftype	@"ET_EXEC"


//--------------------- .note.nv.tkinfo           --------------------------
	.section	.note.nv.tkinfo,"",@"SHT_NOTE"
	.sectionflags	@"SHF_NOTE_NV_TKINFO"
	.tkinfo
        /*0018*/ 	.word	0x00000002
        /*0030*/ 	.string	""
        /*0030*/ 	.string	"ptxas"
        /*0030*/ 	.string	"Cuda compilation tools, release 13.0, V13.0.88"
        /*0030*/ 	.string	"Build cuda_13.0.r13.0/compiler.36424714_0"
        /*0030*/ 	.string	"-arch sm_100 -m 64 "



//--------------------- .note.nv.cuinfo           --------------------------
	.section	.note.nv.cuinfo,"",@"SHT_NOTE"
	.sectionflags	@"SHF_NOTE_NV_CUINFO"
        /*0018*/ 	.short	0x0002
        /*001a*/ 	.short	0x0064
        /*001c*/ 	.short	0x0082
	.zero		2


//--------------------- .nv.info                  --------------------------
	.section	.nv.info,"",@"SHT_CUDA_INFO"
	.align	4


	//----- nvinfo : EIATTR_REGCOUNT
	.align		4
        /*0000*/ 	.byte	0x04, 0x2f
        /*0002*/ 	.short	(.L_1 - .L_0)
	.align		4
.L_0:
        /*0004*/ 	.word	index@(_Z11sort_kernelPiii)
        /*0008*/ 	.word	0x00000008


	//----- nvinfo : EIATTR_FRAME_SIZE
	.align		4
.L_1:
        /*000c*/ 	.byte	0x04, 0x11
        /*000e*/ 	.short	(.L_3 - .L_2)
	.align		4
.L_2:
        /*0010*/ 	.word	index@(_Z11sort_kernelPiii)
        /*0014*/ 	.word	0x00000000


	//----- nvinfo : EIATTR_MIN_STACK_SIZE
	.align		4
.L_3:
        /*0018*/ 	.byte	0x04, 0x12
        /*001a*/ 	.short	(.L_5 - .L_4)
	.align		4
.L_4:
        /*001c*/ 	.word	index@(_Z11sort_kernelPiii)
        /*0020*/ 	.word	0x00000000
.L_5:


//--------------------- .nv.compat                --------------------------
	.section	.nv.compat,"",@"SHT_CUDA_COMPAT_INFO"
	.align	4
        /*0000*/ 	.byte	0x02, 0x09, 0x00, 0x00, 0x02, 0x02, 0x01, 0x00, 0x02, 0x05, 0x05, 0x00, 0x03, 0x07, 0x01, 0x01
        /*0010*/ 	.byte	0x02, 0x03, 0x00, 0x00, 0x02, 0x06, 0x01, 0x00, 0x04, 0x0b, 0x08, 0x00, 0x09, 0x00, 0x00, 0x00
        /*0020*/ 	.byte	0x00, 0x00, 0x00, 0x00


//--------------------- .nv.info._Z11sort_kernelPiii --------------------------
	.section	.nv.info._Z11sort_kernelPiii,"",@"SHT_CUDA_INFO"
	.sectionflags	@""
	.align	4


	//----- nvinfo : EIATTR_CUDA_API_VERSION
	.align		4
        /*0000*/ 	.byte	0x04, 0x37
        /*0002*/ 	.short	(.L_7 - .L_6)
.L_6:
        /*0004*/ 	.word	0x00000082


	//----- nvinfo : EIATTR_KPARAM_INFO
	.align		4
.L_7:
        /*0008*/ 	.byte	0x04, 0x17
        /*000a*/ 	.short	(.L_9 - .L_8)
.L_8:
        /*000c*/ 	.word	0x00000000
        /*0010*/ 	.short	0x0002
        /*0012*/ 	.short	0x000c
        /*0014*/ 	.byte	0x00, 0xf0, 0x11, 0x00


	//----- nvinfo : EIATTR_KPARAM_INFO
	.align		4
.L_9:
        /*0018*/ 	.byte	0x04, 0x17
        /*001a*/ 	.short	(.L_11 - .L_10)
.L_10:
        /*001c*/ 	.word	0x00000000
        /*0020*/ 	.short	0x0001
        /*0022*/ 	.short	0x0008
        /*0024*/ 	.byte	0x00, 0xf0, 0x11, 0x00


	//----- nvinfo : EIATTR_KPARAM_INFO
	.align		4
.L_11:
        /*0028*/ 	.byte	0x04, 0x17
        /*002a*/ 	.short	(.L_13 - .L_12)
.L_12:
        /*002c*/ 	.word	0x00000000
        /*0030*/ 	.short	0x0000
        /*0032*/ 	.short	0x0000
        /*0034*/ 	.byte	0x00, 0xf5, 0x21, 0x00


	//----- nvinfo : EIATTR_SPARSE_MMA_MASK
	.align		4
.L_13:
        /*0038*/ 	.byte	0x03, 0x50
        /*003a*/ 	.short	0x0000


	//----- nvinfo : EIATTR_MAXREG_COUNT
	.align		4
        /*003c*/ 	.byte	0x03, 0x1b
        /*003e*/ 	.short	0x00ff


	//----- nvinfo : EIATTR_MERCURY_ISA_VERSION
	.align		4
        /*0040*/ 	.byte	0x03, 0x5f
        /*0042*/ 	.short	0x0101


	//----- nvinfo : EIATTR_VRC_CTA_INIT_COUNT
	.align		4
        /*0044*/ 	.byte	0x02, 0x4a
	.zero		1
	.zero		1


	//----- nvinfo : EIATTR_EXIT_INSTR_OFFSETS
	.align		4
        /*0048*/ 	.byte	0x04, 0x1c
        /*004a*/ 	.short	(.L_15 - .L_14)


	//   ....[0]....
.L_14:
        /*004c*/ 	.word	0x00000090


	//   ....[1]....
        /*0050*/ 	.word	0x00000100


	//   ....[2]....
        /*0054*/ 	.word	0x00000130


	//----- nvinfo : EIATTR_CBANK_PARAM_SIZE
	.align		4
.L_15:
        /*0058*/ 	.byte	0x03, 0x19
        /*005a*/ 	.short	0x0010


	//----- nvinfo : EIATTR_PARAM_CBANK
	.align		4
        /*005c*/ 	.byte	0x04, 0x0a
        /*005e*/ 	.short	(.L_17 - .L_16)
	.align		4
.L_16:
        /*0060*/ 	.word	index@(.nv.constant0._Z11sort_kernelPiii)
        /*0064*/ 	.short	0x0380
        /*0066*/ 	.short	0x0010


	//----- nvinfo : EIATTR_SW_WAR
	.align		4
.L_17:
        /*0068*/ 	.byte	0x04, 0x36
        /*006a*/ 	.short	(.L_19 - .L_18)
.L_18:
        /*006c*/ 	.word	0x00000008
.L_19:


//--------------------- .nv.callgraph             --------------------------
	.section	.nv.callgraph,"",@"SHT_CUDA_CALLGRAPH"
	.align	4
	.sectionentsize	8
	.align		4
        /*0000*/ 	.word	0x00000000
	.align		4
        /*0004*/ 	.word	0xffffffff
	.align		4
        /*0008*/ 	.word	0x00000000
	.align		4
        /*000c*/ 	.word	0xfffffffe
	.align		4
        /*0010*/ 	.word	0x00000000
	.align		4
        /*0014*/ 	.word	0xfffffffd
	.align		4
        /*0018*/ 	.word	0x00000000
	.align		4
        /*001c*/ 	.word	0xfffffffc


//--------------------- .text._Z11sort_kernelPiii --------------------------
	.section	.text._Z11sort_kernelPiii,"ax",@progbits
	.align	128
        .global         _Z11sort_kernelPiii
        .type           _Z11sort_kernelPiii,@function
        .size           _Z11sort_kernelPiii,(.L_x_1 - _Z11sort_kernelPiii)
        .other          _Z11sort_kernelPiii,@"STO_CUDA_ENTRY STV_DEFAULT"
_Z11sort_kernelPiii:
.text._Z11sort_kernelPiii:
[----:B------:R-:W-:Y:S01]  /*0000*/  LDC R1, c[0x0][0x37c] ;  /* 0x0000df00ff017b82 */ /* 0x000fe20000000800 */
[----:B------:R-:W0:Y:S07]  /*0010*/  S2R R3, SR_TID.X ;  /* 0x0000000000037919 */ /* 0x000e2e0000002100 */
[----:B------:R-:W0:Y:S01]  /*0020*/  S2UR UR4, SR_CTAID.X ;  /* 0x00000000000479c3 */ /* 0x000e220000002500 */
[----:B------:R-:W1:Y:S07]  /*0030*/  LDCU.64 UR6, c[0x0][0x388] ;  /* 0x00007100ff0677ac */ /* 0x000e6e0008000a00 */
[----:B------:R-:W0:Y:S02]  /*0040*/  LDC R0, c[0x0][0x360] ;  /* 0x0000d800ff007b82 */ /* 0x000e240000000800 */
[----:B0-----:R-:W-:-:S05]  /*0050*/  IMAD R0, R0, UR4, R3 ;  /* 0x0000000400007c24 */ /* 0x001fca000f8e0203 */
[----:B-1----:R-:W-:-:S04]  /*0060*/  LEA R5, R0, UR7, 0x1 ;  /* 0x0000000700057c11 */ /* 0x002fc8000f8e08ff */
[----:B------:R-:W-:-:S04]  /*0070*/  IADD3 R0, PT, PT, R5, 0x1, RZ ;  /* 0x0000000105007810 */ /* 0x000fc80007ffe0ff */
[----:B------:R-:W-:-:S13]  /*0080*/  ISETP.GE.AND P0, PT, R0, UR6, PT ;  /* 0x0000000600007c0c */ /* 0x000fda000bf06270 */
[----:B------:R-:W-:Y:S05]  /*0090*/  @P0 EXIT ;  /* 0x000000000000094d */ /* 0x000fea0003800000 */
[----:B------:R-:W0:Y:S01]  /*00a0*/  LDC.64 R2, c[0x0][0x380] ;  /* 0x0000e000ff027b82 */ /* 0x000e220000000a00 */
[----:B------:R-:W1:Y:S01]  /*00b0*/  LDCU.64 UR4, c[0x0][0x358] ;  /* 0x00006b00ff0477ac */ /* 0x000e620008000a00 */
[----:B0-----:R-:W-:-:S05]  /*00c0*/  IMAD.WIDE R2, R5, 0x4, R2 ;  /* 0x0000000405027825 */ /* 0x001fca00078e0202 */
[----:B-1----:R-:W2:Y:S04]  /*00d0*/  LDG.E R5, desc[UR4][R2.64] ;  /* 0x0000000402057981 */ /* 0x002ea8000c1e1900 */
[----:B------:R-:W2:Y:S02]  /*00e0*/  LDG.E R0, desc[UR4][R2.64+0x4] ;  /* 0x0000040402007981 */ /* 0x000ea4000c1e1900 */
[----:B--2---:R-:W-:-:S13]  /*00f0*/  ISETP.GT.AND P0, PT, R5, R0, PT ;  /* 0x000000000500720c */ /* 0x004fda0003f04270 */
[----:B------:R-:W-:Y:S05]  /*0100*/  @!P0 EXIT ;  /* 0x000000000000894d */ /* 0x000fea0003800000 */
[----:B------:R-:W-:Y:S04]  /*0110*/  STG.E desc[UR4][R2.64], R0 ;  /* 0x0000000002007986 */ /* 0x000fe8000c101904 */
[----:B------:R-:W-:Y:S01]  /*0120*/  STG.E desc[UR4][R2.64+0x4], R5 ;  /* 0x0000040502007986 */ /* 0x000fe2000c101904 */
[----:B------:R-:W-:Y:S05]  /*0130*/  EXIT ;  /* 0x000000000000794d */ /* 0x000fea0003800000 */
.L_x_0:
[----:B------:R-:W-:-:S00]  /*0140*/  BRA `(.L_x_0) ;  /* 0xfffffffc00fc7947 */ /* 0x000fc0000383ffff */
[----:B------:R-:W-:-:S00]  /*0150*/  NOP ;  /* 0x0000000000007918 */ /* 0x000fc00000000000 */
        /* <DEDUP_REMOVED lines=10> */
.L_x_1:


//--------------------- .nv.shared.reserved.0     --------------------------
	.section	.nv.shared.reserved.0,"aw",@nobits
	.weak		__nv_reservedSMEM_offset_0_alias
	.size		__nv_reservedSMEM_offset_0_alias, 0, 64
	.other		__nv_reservedSMEM_offset_0_alias,@"STO_CUDA_RESERVED_SHARED STV_DEFAULT"
__nv_reservedSMEM_offset_0_alias:
	.zero		0
	.zero		64


//--------------------- .nv.constant0._Z11sort_kernelPiii --------------------------
	.section	.nv.constant0._Z11sort_kernelPiii,"a",@progbits
	.sectionflags	@""
	.align	4
.nv.constant0._Z11sort_kernelPiii:
	.zero		912


//--------------------- SYMBOLS --------------------------

	.type		.nv.reservedSmem.offset0,@object
	.size		.nv.reservedSmem.offset0,0x4
